//
// Generated by NVIDIA NVVM Compiler
//
// Compiler Build ID: CL-36424714
// Cuda compilation tools, release 13.0, V13.0.88
// Based on NVVM 20.0.0
//

.version 9.0
.target sm_100
.address_size 64

	// .globl	_Z12matmul_naivePKfS0_Pfiii

.visible .entry _Z12matmul_naivePKfS0_Pfiii(
	.param .u64 .ptr .align 1 _Z12matmul_naivePKfS0_Pfiii_param_0,
	.param .u64 .ptr .align 1 _Z12matmul_naivePKfS0_Pfiii_param_1,
	.param .u64 .ptr .align 1 _Z12matmul_naivePKfS0_Pfiii_param_2,
	.param .u32 _Z12matmul_naivePKfS0_Pfiii_param_3,
	.param .u32 _Z12matmul_naivePKfS0_Pfiii_param_4,
	.param .u32 _Z12matmul_naivePKfS0_Pfiii_param_5
)
{
	.reg .pred 	%p<13>;
	.reg .b32 	%r<92>;
	.reg .b32 	%f<50>;
	.reg .b64 	%rd<69>;
	.reg .b64 	%fd<52>;

	ld.param.u64 	%rd4, [_Z12matmul_naivePKfS0_Pfiii_param_0];
	ld.param.u64 	%rd5, [_Z12matmul_naivePKfS0_Pfiii_param_1];
	ld.param.u64 	%rd3, [_Z12matmul_naivePKfS0_Pfiii_param_2];
	ld.param.u32 	%r46, [_Z12matmul_naivePKfS0_Pfiii_param_3];
	ld.param.u32 	%r44, [_Z12matmul_naivePKfS0_Pfiii_param_4];
	ld.param.u32 	%r45, [_Z12matmul_naivePKfS0_Pfiii_param_5];
	cvta.to.global.u64 	%rd1, %rd5;
	cvta.to.global.u64 	%rd2, %rd4;
	mov.u32 	%r47, %tid.y;
	mov.u32 	%r1, %tid.x;
	mov.u32 	%r48, %ctaid.y;
	mov.u32 	%r49, %ntid.y;
	mad.lo.s32 	%r2, %r48, %r49, %r47;
	mov.u32 	%r50, %ctaid.x;
	mov.u32 	%r51, %ntid.x;
	mul.lo.s32 	%r3, %r50, %r51;
	add.s32 	%r4, %r3, %r1;
	setp.ge.u32 	%p1, %r2, %r46;
	setp.ge.u32 	%p2, %r4, %r45;
	or.pred  	%p3, %p1, %p2;
	@%p3 bra 	$L__BB0_15;
	setp.eq.s32 	%p4, %r44, 0;
	mov.f32 	%f49, 0f00000000;
	@%p4 bra 	$L__BB0_14;
	mul.lo.s32 	%r5, %r44, %r2;
	and.b32  	%r6, %r44, 7;
	setp.lt.u32 	%p5, %r44, 8;
	mov.f64 	%fd51, 0d0000000000000000;
	mov.b32 	%r90, 0;
	@%p5 bra 	$L__BB0_5;
	and.b32  	%r90, %r44, -8;
	neg.s32 	%r88, %r90;
	add.s32 	%r53, %r1, %r45;
	add.s32 	%r87, %r53, %r3;
	shl.b32 	%r10, %r45, 3;
	shl.b32 	%r54, %r45, 1;
	add.s32 	%r86, %r4, %r54;
	mad.lo.s32 	%r85, %r45, 3, %r4;
	shl.b32 	%r55, %r45, 2;
	add.s32 	%r84, %r4, %r55;
	mad.lo.s32 	%r83, %r45, 5, %r4;
	mad.lo.s32 	%r82, %r45, 6, %r4;
	mad.lo.s32 	%r81, %r45, 7, %r4;
	add.s32 	%r79, %r5, 3;
	mov.f64 	%fd51, 0d0000000000000000;
	mov.u32 	%r80, %r4;
$L__BB0_4:
	.pragma "nounroll";
	add.s32 	%r56, %r79, -3;
	mul.wide.u32 	%rd6, %r56, 4;
	add.s64 	%rd7, %rd2, %rd6;
	ld.global.f32 	%f4, [%rd7];
	mul.wide.u32 	%rd8, %r80, 4;
	add.s64 	%rd9, %rd1, %rd8;
	ld.global.f32 	%f5, [%rd9];
	mul.f32 	%f6, %f4, %f5;
	cvt.f64.f32 	%fd16, %f6;
	add.f64 	%fd17, %fd51, %fd16;
	add.s32 	%r57, %r79, -2;
	mul.wide.u32 	%rd10, %r57, 4;
	add.s64 	%rd11, %rd2, %rd10;
	ld.global.f32 	%f7, [%rd11];
	mul.wide.u32 	%rd12, %r87, 4;
	add.s64 	%rd13, %rd1, %rd12;
	ld.global.f32 	%f8, [%rd13];
	mul.f32 	%f9, %f7, %f8;
	cvt.f64.f32 	%fd18, %f9;
	add.f64 	%fd19, %fd17, %fd18;
	add.s32 	%r58, %r79, -1;
	mul.wide.u32 	%rd14, %r58, 4;
	add.s64 	%rd15, %rd2, %rd14;
	ld.global.f32 	%f10, [%rd15];
	mul.wide.u32 	%rd16, %r86, 4;
	add.s64 	%rd17, %rd1, %rd16;
	ld.global.f32 	%f11, [%rd17];
	mul.f32 	%f12, %f10, %f11;
	cvt.f64.f32 	%fd20, %f12;
	add.f64 	%fd21, %fd19, %fd20;
	add.s32 	%r59, %r79, 4;
	mul.wide.u32 	%rd18, %r79, 4;
	add.s64 	%rd19, %rd2, %rd18;
	ld.global.f32 	%f13, [%rd19];
	mul.wide.u32 	%rd20, %r85, 4;
	add.s64 	%rd21, %rd1, %rd20;
	ld.global.f32 	%f14, [%rd21];
	mul.f32 	%f15, %f13, %f14;
	cvt.f64.f32 	%fd22, %f15;
	add.f64 	%fd23, %fd21, %fd22;
	add.s32 	%r60, %r79, 1;
	mul.wide.u32 	%rd22, %r60, 4;
	add.s64 	%rd23, %rd2, %rd22;
	ld.global.f32 	%f16, [%rd23];
	mul.wide.u32 	%rd24, %r84, 4;
	add.s64 	%rd25, %rd1, %rd24;
	ld.global.f32 	%f17, [%rd25];
	mul.f32 	%f18, %f16, %f17;
	cvt.f64.f32 	%fd24, %f18;
	add.f64 	%fd25, %fd23, %fd24;
	add.s32 	%r61, %r79, 2;
	mul.wide.u32 	%rd26, %r61, 4;
	add.s64 	%rd27, %rd2, %rd26;
	ld.global.f32 	%f19, [%rd27];
	mul.wide.u32 	%rd28, %r83, 4;
	add.s64 	%rd29, %rd1, %rd28;
	ld.global.f32 	%f20, [%rd29];
	mul.f32 	%f21, %f19, %f20;
	cvt.f64.f32 	%fd26, %f21;
	add.f64 	%fd27, %fd25, %fd26;
	add.s32 	%r62, %r79, 3;
	mul.wide.u32 	%rd30, %r62, 4;
	add.s64 	%rd31, %rd2, %rd30;
	ld.global.f32 	%f22, [%rd31];
	mul.wide.u32 	%rd32, %r82, 4;
	add.s64 	%rd33, %rd1, %rd32;
	ld.global.f32 	%f23, [%rd33];
	mul.f32 	%f24, %f22, %f23;
	cvt.f64.f32 	%fd28, %f24;
	add.f64 	%fd29, %fd27, %fd28;
	mul.wide.u32 	%rd34, %r59, 4;
	add.s64 	%rd35, %rd2, %rd34;
	ld.global.f32 	%f25, [%rd35];
	mul.wide.u32 	%rd36, %r81, 4;
	add.s64 	%rd37, %rd1, %rd36;
	ld.global.f32 	%f26, [%rd37];
	mul.f32 	%f27, %f25, %f26;
	cvt.f64.f32 	%fd30, %f27;
	add.f64 	%fd51, %fd29, %fd30;
	add.s32 	%r88, %r88, 8;
	add.s32 	%r87, %r87, %r10;
	add.s32 	%r86, %r86, %r10;
	add.s32 	%r85, %r85, %r10;
	add.s32 	%r84, %r84, %r10;
	add.s32 	%r83, %r83, %r10;
	add.s32 	%r82, %r82, %r10;
	add.s32 	%r81, %r81, %r10;
	add.s32 	%r80, %r80, %r10;
	add.s32 	%r79, %r79, 8;
	setp.ne.s32 	%p6, %r88, 0;
	@%p6 bra 	$L__BB0_4;
$L__BB0_5:
	setp.eq.s32 	%p7, %r6, 0;
	@%p7 bra 	$L__BB0_13;
	and.b32  	%r39, %r44, 3;
	setp.lt.u32 	%p8, %r6, 4;
	@%p8 bra 	$L__BB0_8;
	add.s32 	%r63, %r90, %r5;
	mul.wide.u32 	%rd38, %r63, 4;
	add.s64 	%rd39, %rd2, %rd38;
	ld.global.f32 	%f28, [%rd39];
	mad.lo.s32 	%r64, %r90, %r45, %r4;
	mul.wide.u32 	%rd40, %r64, 4;
	add.s64 	%rd41, %rd1, %rd40;
	ld.global.f32 	%f29, [%rd41];
	mul.f32 	%f30, %f28, %f29;
	cvt.f64.f32 	%fd32, %f30;
	add.f64 	%fd33, %fd51, %fd32;
	add.s32 	%r65, %r63, 1;
	mul.wide.u32 	%rd42, %r65, 4;
	add.s64 	%rd43, %rd2, %rd42;
	ld.global.f32 	%f31, [%rd43];
	add.s32 	%r66, %r64, %r45;
	mul.wide.u32 	%rd44, %r66, 4;
	add.s64 	%rd45, %rd1, %rd44;
	ld.global.f32 	%f32, [%rd45];
	mul.f32 	%f33, %f31, %f32;
	cvt.f64.f32 	%fd34, %f33;
	add.f64 	%fd35, %fd33, %fd34;
	add.s32 	%r67, %r63, 2;
	mul.wide.u32 	%rd46, %r67, 4;
	add.s64 	%rd47, %rd2, %rd46;
	ld.global.f32 	%f34, [%rd47];
	add.s32 	%r68, %r66, %r45;
	mul.wide.u32 	%rd48, %r68, 4;
	add.s64 	%rd49, %rd1, %rd48;
	ld.global.f32 	%f35, [%rd49];
	mul.f32 	%f36, %f34, %f35;
	cvt.f64.f32 	%fd36, %f36;
	add.f64 	%fd37, %fd35, %fd36;
	add.s32 	%r69, %r63, 3;
	mul.wide.u32 	%rd50, %r69, 4;
	add.s64 	%rd51, %rd2, %rd50;
	ld.global.f32 	%f37, [%rd51];
	add.s32 	%r70, %r68, %r45;
	mul.wide.u32 	%rd52, %r70, 4;
	add.s64 	%rd53, %rd1, %rd52;
	ld.global.f32 	%f38, [%rd53];
	mul.f32 	%f39, %f37, %f38;
	cvt.f64.f32 	%fd38, %f39;
	add.f64 	%fd51, %fd37, %fd38;
	add.s32 	%r90, %r90, 4;
$L__BB0_8:
	setp.eq.s32 	%p9, %r39, 0;
	@%p9 bra 	$L__BB0_13;
	setp.eq.s32 	%p10, %r39, 1;
	@%p10 bra 	$L__BB0_11;
	add.s32 	%r71, %r90, %r5;
	mul.wide.u32 	%rd54, %r71, 4;
	add.s64 	%rd55, %rd2, %rd54;
	ld.global.f32 	%f40, [%rd55];
	mad.lo.s32 	%r72, %r90, %r45, %r4;
	mul.wide.u32 	%rd56, %r72, 4;
	add.s64 	%rd57, %rd1, %rd56;
	ld.global.f32 	%f41, [%rd57];
	mul.f32 	%f42, %f40, %f41;
	cvt.f64.f32 	%fd40, %f42;
	add.f64 	%fd41, %fd51, %fd40;
	add.s32 	%r73, %r71, 1;
	mul.wide.u32 	%rd58, %r73, 4;
	add.s64 	%rd59, %rd2, %rd58;
	ld.global.f32 	%f43, [%rd59];
	add.s32 	%r74, %r72, %r45;
	mul.wide.u32 	%rd60, %r74, 4;
	add.s64 	%rd61, %rd1, %rd60;
	ld.global.f32 	%f44, [%rd61];
	mul.f32 	%f45, %f43, %f44;
	cvt.f64.f32 	%fd42, %f45;
	add.f64 	%fd51, %fd41, %fd42;
	add.s32 	%r90, %r90, 2;
$L__BB0_11:
	and.b32  	%r75, %r44, 1;
	setp.eq.b32 	%p11, %r75, 1;
	not.pred 	%p12, %p11;
	@%p12 bra 	$L__BB0_13;
	add.s32 	%r76, %r90, %r5;
	mul.wide.u32 	%rd62, %r76, 4;
	add.s64 	%rd63, %rd2, %rd62;
	ld.global.f32 	%f46, [%rd63];
	mad.lo.s32 	%r77, %r90, %r45, %r4;
	mul.wide.u32 	%rd64, %r77, 4;
	add.s64 	%rd65, %rd1, %rd64;
	ld.global.f32 	%f47, [%rd65];
	mul.f32 	%f48, %f46, %f47;
	cvt.f64.f32 	%fd43, %f48;
	add.f64 	%fd51, %fd51, %fd43;
$L__BB0_13:
	cvt.rn.f32.f64 	%f49, %fd51;
$L__BB0_14:
	mad.lo.s32 	%r78, %r45, %r2, %r4;
	cvta.to.global.u64 	%rd66, %rd3;
	mul.wide.u32 	%rd67, %r78, 4;
	add.s64 	%rd68, %rd66, %rd67;
	st.global.f32 	[%rd68], %f49;
$L__BB0_15:
	ret;

}


// ===== COMPILED SASS (sm_100) =====

	.target	sm_100

	.elftype	@"ET_EXEC"


//--------------------- .note.nv.tkinfo           --------------------------
	.section	.note.nv.tkinfo,"",@"SHT_NOTE"
	.sectionflags	@"SHF_NOTE_NV_TKINFO"
	.tkinfo
        /*0018*/ 	.word	0x00000002
        /*0030*/ 	.string	""
        /*0030*/ 	.string	"ptxas"
        /*0030*/ 	.string	"Cuda compilation tools, release 13.0, V13.0.88"
        /*0030*/ 	.string	"Build cuda_13.0.r13.0/compiler.36424714_0"
        /*0030*/ 	.string	"-arch sm_100 -m 64 "



//--------------------- .note.nv.cuinfo           --------------------------
	.section	.note.nv.cuinfo,"",@"SHT_NOTE"
	.sectionflags	@"SHF_NOTE_NV_CUINFO"
        /*0018*/ 	.short	0x0002
        /*001a*/ 	.short	0x0064
        /*001c*/ 	.short	0x0082
	.zero		2


//--------------------- .nv.info                  --------------------------
	.section	.nv.info,"",@"SHT_CUDA_INFO"
	.align	4


	//----- nvinfo : EIATTR_REGCOUNT
	.align		4
        /*0000*/ 	.byte	0x04, 0x2f
        /*0002*/ 	.short	(.L_1 - .L_0)
	.align		4
.L_0:
        /*0004*/ 	.word	index@(_Z12matmul_naivePKfS0_Pfiii)
        /*0008*/ 	.word	0x00000020


	//----- nvinfo : EIATTR_FRAME_SIZE
	.align		4
.L_1:
        /*000c*/ 	.byte	0x04, 0x11
        /*000e*/ 	.short	(.L_3 - .L_2)
	.align		4
.L_2:
        /*0010*/ 	.word	index@(_Z12matmul_naivePKfS0_Pfiii)
        /*0014*/ 	.word	0x00000000


	//----- nvinfo : EIATTR_MIN_STACK_SIZE
	.align		4
.L_3:
        /*0018*/ 	.byte	0x04, 0x12
        /*001a*/ 	.short	(.L_5 - .L_4)
	.align		4
.L_4:
        /*001c*/ 	.word	index@(_Z12matmul_naivePKfS0_Pfiii)
        /*0020*/ 	.word	0x00000000
.L_5:


//--------------------- .nv.compat                --------------------------
	.section	.nv.compat,"",@"SHT_CUDA_COMPAT_INFO"
	.align	4
        /*0000*/ 	.byte	0x02, 0x09, 0x00, 0x00, 0x02, 0x02, 0x01, 0x00, 0x02, 0x05, 0x05, 0x00, 0x03, 0x07, 0x01, 0x01
        /*0010*/ 	.byte	0x02, 0x03, 0x00, 0x00, 0x02, 0x06, 0x01, 0x00, 0x04, 0x0b, 0x08, 0x00, 0x01, 0x00, 0x00, 0x00
        /*0020*/ 	.byte	0x00, 0x00, 0x00, 0x00


//--------------------- .nv.info._Z12matmul_naivePKfS0_Pfiii --------------------------
	.section	.nv.info._Z12matmul_naivePKfS0_Pfiii,"",@"SHT_CUDA_INFO"
	.sectionflags	@""
	.align	4


	//----- nvinfo : EIATTR_CUDA_API_VERSION
	.align		4
        /*0000*/ 	.byte	0x04, 0x37
        /*0002*/ 	.short	(.L_7 - .L_6)
.L_6:
        /*0004*/ 	.word	0x00000082


	//----- nvinfo : EIATTR_KPARAM_INFO
	.align		4
.L_7:
        /*0008*/ 	.byte	0x04, 0x17
        /*000a*/ 	.short	(.L_9 - .L_8)
.L_8:
        /*000c*/ 	.word	0x00000000
        /*0010*/ 	.short	0x0005
        /*0012*/ 	.short	0x0020
        /*0014*/ 	.byte	0x00, 0xf0, 0x11, 0x00


	//----- nvinfo : EIATTR_KPARAM_INFO
	.align		4
.L_9:
        /*0018*/ 	.byte	0x04, 0x17
        /*001a*/ 	.short	(.L_11 - .L_10)
.L_10:
        /*001c*/ 	.word	0x00000000
        /*0020*/ 	.short	0x0004
        /*0022*/ 	.short	0x001c
        /*0024*/ 	.byte	0x00, 0xf0, 0x11, 0x00


	//----- nvinfo : EIATTR_KPARAM_INFO
	.align		4
.L_11:
        /*0028*/ 	.byte	0x04, 0x17
        /*002a*/ 	.short	(.L_13 - .L_12)
.L_12:
        /*002c*/ 	.word	0x00000000
        /*0030*/ 	.short	0x0003
        /*0032*/ 	.short	0x0018
        /*0034*/ 	.byte	0x00, 0xf0, 0x11, 0x00


	//----- nvinfo : EIATTR_KPARAM_INFO
	.align		4
.L_13:
        /*0038*/ 	.byte	0x04, 0x17
        /*003a*/ 	.short	(.L_15 - .L_14)
.L_14:
        /*003c*/ 	.word	0x00000000
        /*0040*/ 	.short	0x0002
        /*0042*/ 	.short	0x0010
        /*0044*/ 	.byte	0x00, 0xf5, 0x21, 0x00


	//----- nvinfo : EIATTR_KPARAM_INFO
	.align		4
.L_15:
        /*0048*/ 	.byte	0x04, 0x17
        /*004a*/ 	.short	(.L_17 - .L_16)
.L_16:
        /*004c*/ 	.word	0x00000000
        /*0050*/ 	.short	0x0001
        /*0052*/ 	.short	0x0008
        /*0054*/ 	.byte	0x00, 0xf5, 0x21, 0x00


	//----- nvinfo : EIATTR_KPARAM_INFO
	.align		4
.L_17:
        /*0058*/ 	.byte	0x04, 0x17
        /*005a*/ 	.short	(.L_19 - .L_18)
.L_18:
        /*005c*/ 	.word	0x00000000
        /*0060*/ 	.short	0x0000
        /*0062*/ 	.short	0x0000
        /*0064*/ 	.byte	0x00, 0xf5, 0x21, 0x00


	//----- nvinfo : EIATTR_SPARSE_MMA_MASK
	.align		4
.L_19:
        /*0068*/ 	.byte	0x03, 0x50
        /*006a*/ 	.short	0x0000


	//----- nvinfo : EIATTR_MAXREG_COUNT
	.align		4
        /*006c*/ 	.byte	0x03, 0x1b
        /*006e*/ 	.short	0x00ff


	//----- nvinfo : EIATTR_MERCURY_ISA_VERSION
	.align		4
        /*0070*/ 	.byte	0x03, 0x5f
        /*0072*/ 	.short	0x0101


	//----- nvinfo : EIATTR_VRC_CTA_INIT_COUNT
	.align		4
        /*0074*/ 	.byte	0x02, 0x4a
	.zero		1
	.zero		1


	//----- nvinfo : EIATTR_EXIT_INSTR_OFFSETS
	.align		4
        /*0078*/ 	.byte	0x04, 0x1c
        /*007a*/ 	.short	(.L_21 - .L_20)


	//   ....[0]....
.L_20:
        /*007c*/ 	.word	0x000000e0


	//   ....[1]....
        /*0080*/ 	.word	0x00000c80


	//----- nvinfo : EIATTR_CBANK_PARAM_SIZE
	.align		4
.L_21:
        /*0084*/ 	.byte	0x03, 0x19
        /*0086*/ 	.short	0x0024


	//----- nvinfo : EIATTR_PARAM_CBANK
	.align		4
        /*0088*/ 	.byte	0x04, 0x0a
        /*008a*/ 	.short	(.L_23 - .L_22)
	.align		4
.L_22:
        /*008c*/ 	.word	index@(.nv.constant0._Z12matmul_naivePKfS0_Pfiii)
        /*0090*/ 	.short	0x0380
        /*0092*/ 	.short	0x0024


	//----- nvinfo : EIATTR_SW_WAR
	.align		4
.L_23:
        /*0094*/ 	.byte	0x04, 0x36
        /*0096*/ 	.short	(.L_25 - .L_24)
.L_24:
        /*0098*/ 	.word	0x00000008
.L_25:


//--------------------- .nv.callgraph             --------------------------
	.section	.nv.callgraph,"",@"SHT_CUDA_CALLGRAPH"
	.align	4
	.sectionentsize	8
	.align		4
        /*0000*/ 	.word	0x00000000
	.align		4
        /*0004*/ 	.word	0xffffffff
	.align		4
        /*0008*/ 	.word	0x00000000
	.align		4
        /*000c*/ 	.word	0xfffffffe
	.align		4
        /*0010*/ 	.word	0x00000000
	.align		4
        /*0014*/ 	.word	0xfffffffd
	.align		4
        /*0018*/ 	.word	0x00000000
	.align		4
        /*001c*/ 	.word	0xfffffffc


//--------------------- .text._Z12matmul_naivePKfS0_Pfiii --------------------------
	.section	.text._Z12matmul_naivePKfS0_Pfiii,"ax",@progbits
	.align	128
        .global         _Z12matmul_naivePKfS0_Pfiii
        .type           _Z12matmul_naivePKfS0_Pfiii,@function
        .size           _Z12matmul_naivePKfS0_Pfiii,(.L_x_6 - _Z12matmul_naivePKfS0_Pfiii)
        .other          _Z12matmul_naivePKfS0_Pfiii,@"STO_CUDA_ENTRY STV_DEFAULT"
_Z12matmul_naivePKfS0_Pfiii:
.text._Z12matmul_naivePKfS0_Pfiii:
[----:B------:R-:W-:Y:S01]  /*0000*/  LDC R1, c[0x0][0x37c] ;  /* 0x0000df00ff017b82 */ /* 0x000fe20000000800 */
[----:B------:R-:W0:Y:S07]  /*0010*/  S2R R7, SR_TID.X ;  /* 0x0000000000077919 */ /* 0x000e2e0000002100 */
[----:B------:R-:W1:Y:S01]  /*0020*/  S2UR UR4, SR_CTAID.X ;  /* 0x00000000000479c3 */ /* 0x000e620000002500 */
[----:B------:R-:W2:Y:S01]  /*0030*/  LDCU UR7, c[0x0][0x398] ;  /* 0x00007300ff0777ac */ /* 0x000ea20008000800 */
[----:B------:R-:W3:Y:S06]  /*0040*/  S2R R2, SR_TID.Y ;  /* 0x0000000000027919 */ /* 0x000eec0000002200 */
[----:B------:R-:W3:Y:S01]  /*0050*/  LDC R5, c[0x0][0x364] ;  /* 0x0000d900ff057b82 */ /* 0x000ee20000000800 */
[----:B------:R-:W1:Y:S07]  /*0060*/  LDCU UR5, c[0x0][0x360] ;  /* 0x00006c00ff0577ac */ /* 0x000e6e0008000800 */
[----:B------:R-:W3:Y:S08]  /*0070*/  S2UR UR6, SR_CTAID.Y ;  /* 0x00000000000679c3 */ /* 0x000ef00000002600 */
[----:B------:R-:W4:Y:S01]  /*0080*/  LDC R0, c[0x0][0x3a0] ;  /* 0x0000e800ff007b82 */ /* 0x000f220000000800 */
[----:B-1----:R-:W-:-:S06]  /*0090*/  UIMAD UR4, UR4, UR5, URZ ;  /* 0x00000005040472a4 */ /* 0x002fcc000f8e02ff */
[----:B0-----:R-:W-:Y:S01]  /*00a0*/  IADD3 R3, PT, PT, R7, UR4, RZ ;  /* 0x0000000407037c10 */ /* 0x001fe2000fffe0ff */
[----:B---3--:R-:W-:-:S03]  /*00b0*/  IMAD R2, R5, UR6, R2 ;  /* 0x0000000605027c24 */ /* 0x008fc6000f8e0202 */
[----:B----4-:R-:W-:-:S04]  /*00c0*/  ISETP.GE.U32.AND P0, PT, R3, R0, PT ;  /* 0x000000000300720c */ /* 0x010fc80003f06070 */
[----:B--2---:R-:W-:-:S13]  /*00d0*/  ISETP.GE.U32.OR P0, PT, R2, UR7, P0 ;  /* 0x0000000702007c0c */ /* 0x004fda0008706470 */
[----:B------:R-:W-:Y:S05]  /*00e0*/  @P0 EXIT ;  /* 0x000000000000094d */ /* 0x000fea0003800000 */
[----:B------:R-:W0:Y:S01]  /*00f0*/  LDC R5, c[0x0][0x39c] ;  /* 0x0000e700ff057b82 */ /* 0x000e220000000800 */
[----:B------:R-:W1:Y:S01]  /*0100*/  LDCU.64 UR6, c[0x0][0x358] ;  /* 0x00006b00ff0677ac */ /* 0x000e620008000a00 */
[----:B------:R-:W-:Y:S01]  /*0110*/  HFMA2 R19, -RZ, RZ, 0, 0 ;  /* 0x00000000ff137431 */ /* 0x000fe200000001ff */
[----:B0-----:R-:W-:-:S13]  /*0120*/  ISETP.NE.AND P0, PT, R5, RZ, PT ;  /* 0x000000ff0500720c */ /* 0x001fda0003f05270 */
[----:B-1----:R-:W-:Y:S05]  /*0130*/  @!P0 BRA `(.L_x_0) ;  /* 0x0000000800c08947 */ /* 0x002fea0003800000 */
[C---:B------:R-:W-:Y:S02]  /*0140*/  ISETP.GE.U32.AND P1, PT, R5.reuse, 0x8, PT ;  /* 0x000000080500780c */ /* 0x040fe40003f26070 */
[----:B------:R-:W-:Y:S02]  /*0150*/  CS2R R18, SRZ ;  /* 0x0000000000127805 */ /* 0x000fe4000001ff00 */
[----:B------:R-:W-:Y:S02]  /*0160*/  LOP3.LUT R4, R5, 0x7, RZ, 0xc0, !PT ;  /* 0x0000000705047812 */ /* 0x000fe400078ec0ff */
[----:B------:R-:W-:Y:S02]  /*0170*/  MOV R6, RZ ;  /* 0x000000ff00067202 */ /* 0x000fe40000000f00 */
[----:B------:R-:W-:-:S05]  /*0180*/  ISETP.NE.AND P0, PT, R4, RZ, PT ;  /* 0x000000ff0400720c */ /* 0x000fca0003f05270 */
[----:B------:R-:W-:Y:S08]  /*0190*/  @!P1 BRA `(.L_x_1) ;  /* 0x0000000400649947 */ /* 0x000ff00003800000 */
[----:B------:R-:W-:Y:S01]  /*01a0*/  LOP3.LUT R6, R5, 0xfffffff8, RZ, 0xc0, !PT ;  /* 0xfffffff805067812 */ /* 0x000fe200078ec0ff */
[C---:B------:R-:W-:Y:S01]  /*01b0*/  IMAD R11, R0.reuse, 0x3, R3 ;  /* 0x00000003000b7824 */ /* 0x040fe200078e0203 */
[C---:B------:R-:W-:Y:S01]  /*01c0*/  IADD3 R7, PT, PT, R0.reuse, UR4, R7 ;  /* 0x0000000400077c10 */ /* 0x040fe2000fffe007 */
[C-C-:B------:R-:W-:Y:S01]  /*01d0*/  IMAD R27, R0.reuse, 0x5, R3.reuse ;  /* 0x00000005001b7824 */ /* 0x140fe200078e0203 */
[CC--:B------:R-:W-:Y:S01]  /*01e0*/  LEA R9, R0.reuse, R3.reuse, 0x1 ;  /* 0x0000000300097211 */ /* 0x0c0fe200078e08ff */
[C-C-:B------:R-:W-:Y:S01]  /*01f0*/  IMAD R29, R0.reuse, 0x6, R3.reuse ;  /* 0x00000006001d7824 */ /* 0x140fe200078e0203 */
[CC--:B------:R-:W-:Y:S01]  /*0200*/  LEA R23, R0.reuse, R3.reuse, 0x2 ;  /* 0x0000000300177211 */ /* 0x0c0fe200078e10ff */
[----:B------:R-:W-:Y:S01]  /*0210*/  IMAD R8, R0, 0x7, R3 ;  /* 0x0000000700087824 */ /* 0x000fe200078e0203 */
[----:B------:R-:W-:Y:S01]  /*0220*/  MOV R10, R3 ;  /* 0x00000003000a7202 */ /* 0x000fe20000000f00 */
[----:B------:R-:W-:Y:S01]  /*0230*/  IMAD R22, R2, R5, 0x3 ;  /* 0x0000000302167424 */ /* 0x000fe200078e0205 */
[----:B------:R-:W-:-:S02]  /*0240*/  CS2R R18, SRZ ;  /* 0x0000000000127805 */ /* 0x000fc4000001ff00 */
[----:B------:R-:W-:-:S07]  /*0250*/  IADD3 R26, PT, PT, -R6, RZ, RZ ;  /* 0x000000ff061a7210 */ /* 0x000fce0007ffe1ff */
.L_x_2:
[----:B------:R-:W0:Y:S01]  /*0260*/  LDC.64 R12, c[0x0][0x380] ;  /* 0x0000e000ff0c7b82 */ /* 0x000e220000000a00 */
[----:B------:R-:W-:-:S07]  /*0270*/  IADD3 R17, PT, PT, R22, -0x3, RZ ;  /* 0xfffffffd16117810 */ /* 0x000fce0007ffe0ff */
[----:B------:R-:W1:Y:S01]  /*0280*/  LDC.64 R14, c[0x0][0x388] ;  /* 0x0000e200ff0e7b82 */ /* 0x000e620000000a00 */
[----:B0-----:R-:W-:-:S06]  /*0290*/  IMAD.WIDE.U32 R16, R17, 0x4, R12 ;  /* 0x0000000411107825 */ /* 0x001fcc00078e000c */
[----:B------:R0:W2:Y:S01]  /*02a0*/  LDG.E R16, desc[UR6][R16.64] ;  /* 0x0000000610107981 */ /* 0x0000a2000c1e1900 */
[----:B-1----:R-:W-:-:S06]  /*02b0*/  IMAD.WIDE.U32 R20, R10, 0x4, R14 ;  /* 0x000000040a147825 */ /* 0x002fcc00078e000e */
[----:B------:R-:W2:Y:S01]  /*02c0*/  LDG.E R21, desc[UR6][R20.64] ;  /* 0x0000000614157981 */ /* 0x000ea2000c1e1900 */
[----:B0-----:R-:W-:Y:S01]  /*02d0*/  IADD3 R17, PT, PT, R22, -0x2, RZ ;  /* 0xfffffffe16117810 */ /* 0x001fe20007ffe0ff */
[----:B--2---:R-:W-:-:S04]  /*02e0*/  FMUL R28, R16, R21 ;  /* 0x00000015101c7220 */ /* 0x004fc80000400000 */
[----:B------:R-:W0:Y:S01]  /*02f0*/  F2F.F64.F32 R24, R28 ;  /* 0x0000001c00187310 */ /* 0x000e220000201800 */
[----:B------:R-:W-:-:S06]  /*0300*/  IMAD.WIDE.U32 R16, R17, 0x4, R12 ;  /* 0x0000000411107825 */ /* 0x000fcc00078e000c */
[----:B------:R-:W2:Y:S01]  /*0310*/  LDG.E R16, desc[UR6][R16.64] ;  /* 0x0000000610107981 */ /* 0x000ea2000c1e1900 */
[----:B0-----:R-:W-:Y:S01]  /*0320*/  DADD R18, R24, R18 ;  /* 0x0000000018127229 */ /* 0x001fe20000000012 */
[----:B------:R-:W-:-:S06]  /*0330*/  IMAD.WIDE.U32 R24, R7, 0x4, R14 ;  /* 0x0000000407187825 */ /* 0x000fcc00078e000e */
[----:B------:R-:W2:Y:S01]  /*0340*/  LDG.E R25, desc[UR6][R24.64] ;  /* 0x0000000618197981 */ /* 0x000ea2000c1e1900 */
[----:B------:R-:W-:Y:S01]  /*0350*/  IADD3 R21, PT, PT, R22, -0x1, RZ ;  /* 0xffffffff16157810 */ /* 0x000fe20007ffe0ff */
[----:B--2---:R-:W-:-:S04]  /*0360*/  FMUL R25, R16, R25 ;  /* 0x0000001910197220 */ /* 0x004fc80000400000 */
[----:B------:R-:W0:Y:S02]  /*0370*/  F2F.F64.F32 R16, R25 ;  /* 0x0000001900107310 */ /* 0x000e240000201800 */
[----:B0-----:R-:W-:Y:S01]  /*0380*/  DADD R18, R18, R16 ;  /* 0x0000000012127229 */ /* 0x001fe20000000010 */
[----:B------:R-:W-:-:S04]  /*0390*/  IMAD.WIDE.U32 R16, R21, 0x4, R12 ;  /* 0x0000000415107825 */ /* 0x000fc800078e000c */
[--C-:B------:R-:W-:Y:S01]  /*03a0*/  IMAD.WIDE.U32 R20, R9, 0x4, R14.reuse ;  /* 0x0000000409147825 */ /* 0x100fe200078e000e */
[----:B------:R-:W2:Y:S05]  /*03b0*/  LDG.E R28, desc[UR6][R16.64] ;  /* 0x00000006101c7981 */ /* 0x000eaa000c1e1900 */
[----:B------:R-:W2:Y:S01]  /*03c0*/  LDG.E R21, desc[UR6][R20.64] ;  /* 0x0000000614157981 */ /* 0x000ea2000c1e1900 */
[----:B------:R-:W-:-:S06]  /*03d0*/  IMAD.WIDE.U32 R24, R11, 0x4, R14 ;  /* 0x000000040b187825 */ /* 0x000fcc00078e000e */
[----:B------:R-:W3:Y:S01]  /*03e0*/  LDG.E R25, desc[UR6][R24.64] ;  /* 0x0000000618197981 */ /* 0x000ee2000c1e1900 */
[----:B--2---:R-:W-:-:S04]  /*03f0*/  FMUL R28, R28, R21 ;  /* 0x000000151c1c7220 */ /* 0x004fc80000400000 */
[----:B------:R-:W0:Y:S02]  /*0400*/  F2F.F64.F32 R16, R28 ;  /* 0x0000001c00107310 */ /* 0x000e240000201800 */
[----:B0-----:R-:W-:Y:S01]  /*0410*/  DADD R18, R18, R16 ;  /* 0x0000000012127229 */ /* 0x001fe20000000010 */
[----:B------:R-:W-:-:S06]  /*0420*/  IMAD.WIDE.U32 R16, R22, 0x4, R12 ;  /* 0x0000000416107825 */ /* 0x000fcc00078e000c */
[----:B------:R0:W3:Y:S02]  /*0430*/  LDG.E R16, desc[UR6][R16.64] ;  /* 0x0000000610107981 */ /* 0x0000e4000c1e1900 */
[----:B0-----:R-:W-:Y:S01]  /*0440*/  IADD3 R17, PT, PT, R22, 0x1, RZ ;  /* 0x0000000116117810 */ /* 0x001fe20007ffe0ff */
[----:B---3--:R-:W-:-:S04]  /*0450*/  FMUL R25, R16, R25 ;  /* 0x0000001910197220 */ /* 0x008fc80000400000 */
[----:B------:R-:W0:Y:S01]  /*0460*/  F2F.F64.F32 R20, R25 ;  /* 0x0000001900147310 */ /* 0x000e220000201800 */
[----:B------:R-:W-:-:S05]  /*0470*/  IMAD.WIDE.U32 R16, R17, 0x4, R12 ;  /* 0x0000000411107825 */ /* 0x000fca00078e000c */
[----:B------:R-:W2:Y:S01]  /*0480*/  LDG.E R28, desc[UR6][R16.64] ;  /* 0x00000006101c7981 */ /* 0x000ea2000c1e1900 */
[----:B0-----:R-:W-:Y:S01]  /*0490*/  DADD R18, R18, R20 ;  /* 0x0000000012127229 */ /* 0x001fe20000000014 */
[----:B------:R-:W-:-:S06]  /*04a0*/  IMAD.WIDE.U32 R20, R23, 0x4, R14 ;  /* 0x0000000417147825 */ /* 0x000fcc00078e000e */
[----:B------:R-:W2:Y:S01]  /*04b0*/  LDG.E R21, desc[UR6][R20.64] ;  /* 0x0000000614157981 */ /* 0x000ea2000c1e1900 */
[----:B------:R-:W-:Y:S01]  /*04c0*/  IADD3 R24, PT, PT, R22, 0x2, RZ ;  /* 0x0000000216187810 */ /* 0x000fe20007ffe0ff */
[----:B--2---:R-:W-:-:S04]  /*04d0*/  FMUL R28, R28, R21 ;  /* 0x000000151c1c7220 */ /* 0x004fc80000400000 */
[----:B------:R-:W0:Y:S02]  /*04e0*/  F2F.F64.F32 R16, R28 ;  /* 0x0000001c00107310 */ /* 0x000e240000201800 */
[----:B0-----:R-:W-:Y:S01]  /*04f0*/  DADD R16, R18, R16 ;  /* 0x0000000012107229 */ /* 0x001fe20000000010 */
[----:B------:R-:W-:-:S04]  /*0500*/  IMAD.WIDE.U32 R18, R24, 0x4, R12 ;  /* 0x0000000418127825 */ /* 0x000fc800078e000c */
[----:B------:R-:W-:Y:S02]  /*0510*/  IMAD.WIDE.U32 R24, R27, 0x4, R14 ;  /* 0x000000041b187825 */ /* 0x000fe400078e000e */
[----:B------:R-:W2:Y:S04]  /*0520*/  LDG.E R18, desc[UR6][R18.64] ;  /* 0x0000000612127981 */ /* 0x000ea8000c1e1900 */
[----:B------:R-:W2:Y:S01]  /*0530*/  LDG.E R25, desc[UR6][R24.64] ;  /* 0x0000000618197981 */ /* 0x000ea2000c1e1900 */
[----:B------:R-:W-:-:S05]  /*0540*/  IADD3 R21, PT, PT, R22, 0x3, RZ ;  /* 0x0000000316157810 */ /* 0x000fca0007ffe0ff */
[----:B------:R-:W-:-:S06]  /*0550*/  IMAD.WIDE.U32 R20, R21, 0x4, R12 ;  /* 0x0000000415147825 */ /* 0x000fcc00078e000c */
[----:B------:R0:W3:Y:S02]  /*0560*/  LDG.E R20, desc[UR6][R20.64] ;  /* 0x0000000614147981 */ /* 0x0000e4000c1e1900 */
[----:B0-----:R-:W-:-:S05]  /*0570*/  IADD3 R21, PT, PT, R22, 0x4, RZ ;  /* 0x0000000416157810 */ /* 0x001fca0007ffe0ff */
[----:B------:R-:W-:-:S06]  /*0580*/  IMAD.WIDE.U32 R12, R21, 0x4, R12 ;  /* 0x00000004150c7825 */ /* 0x000fcc00078e000c */
[----:B------:R-:W4:Y:S01]  /*0590*/  LDG.E R12, desc[UR6][R12.64] ;  /* 0x000000060c0c7981 */ /* 0x000f22000c1e1900 */
[----:B--2---:R-:W-:-:S04]  /*05a0*/  FMUL R25, R18, R25 ;  /* 0x0000001912197220 */ /* 0x004fc80000400000 */
[----:B------:R-:W0:Y:S02]  /*05b0*/  F2F.F64.F32 R18, R25 ;  /* 0x0000001900127310 */ /* 0x000e240000201800 */
[----:B0-----:R-:W-:Y:S01]  /*05c0*/  DADD R16, R16, R18 ;  /* 0x0000000010107229 */ /* 0x001fe20000000012 */
[----:B------:R-:W-:-:S05]  /*05d0*/  IMAD.WIDE.U32 R18, R29, 0x4, R14 ;  /* 0x000000041d127825 */ /* 0x000fca00078e000e */
[----:B------:R-:W3:Y:S01]  /*05e0*/  LDG.E R28, desc[UR6][R18.64] ;  /* 0x00000006121c7981 */ /* 0x000ee2000c1e1900 */
[----:B------:R-:W-:-:S06]  /*05f0*/  IMAD.WIDE.U32 R14, R8, 0x4, R14 ;  /* 0x00000004080e7825 */ /* 0x000fcc00078e000e */
[----:B------:R-:W4:Y:S01]  /*0600*/  LDG.E R15, desc[UR6][R14.64] ;  /* 0x000000060e0f7981 */ /* 0x000f22000c1e1900 */
[----:B------:R-:W-:-:S04]  /*0610*/  IADD3 R26, PT, PT, R26, 0x8, RZ ;  /* 0x000000081a1a7810 */ /* 0x000fc80007ffe0ff */
[----:B------:R-:W-:Y:S02]  /*0620*/  ISETP.NE.AND P1, PT, R26, RZ, PT ;  /* 0x000000ff1a00720c */ /* 0x000fe40003f25270 */
[----:B------:R-:W-:Y:S02]  /*0630*/  IADD3 R22, PT, PT, R22, 0x8, RZ ;  /* 0x0000000816167810 */ /* 0x000fe40007ffe0ff */
[C---:B------:R-:W-:Y:S02]  /*0640*/  LEA R7, R0.reuse, R7, 0x3 ;  /* 0x0000000700077211 */ /* 0x040fe400078e18ff */
[C---:B------:R-:W-:Y:S02]  /*0650*/  LEA R9, R0.reuse, R9, 0x3 ;  /* 0x0000000900097211 */ /* 0x040fe400078e18ff */
[C---:B------:R-:W-:Y:S02]  /*0660*/  LEA R11, R0.reuse, R11, 0x3 ;  /* 0x0000000b000b7211 */ /* 0x040fe400078e18ff */
[----:B------:R-:W-:-:S02]  /*0670*/  LEA R23, R0, R23, 0x3 ;  /* 0x0000001700177211 */ /* 0x000fc400078e18ff */
[C---:B------:R-:W-:Y:S02]  /*0680*/  LEA R27, R0.reuse, R27, 0x3 ;  /* 0x0000001b001b7211 */ /* 0x040fe400078e18ff */
[C---:B------:R-:W-:Y:S02]  /*0690*/  LEA R29, R0.reuse, R29, 0x3 ;  /* 0x0000001d001d7211 */ /* 0x040fe400078e18ff */
[C---:B------:R-:W-:Y:S02]  /*06a0*/  LEA R8, R0.reuse, R8, 0x3 ;  /* 0x0000000800087211 */ /* 0x040fe400078e18ff */
[----:B------:R-:W-:Y:S01]  /*06b0*/  LEA R10, R0, R10, 0x3 ;  /* 0x0000000a000a7211 */ /* 0x000fe200078e18ff */
[----:B---3--:R-:W-:-:S06]  /*06c0*/  FMUL R24, R20, R28 ;  /* 0x0000001c14187220 */ /* 0x008fcc0000400000 */
[----:B------:R-:W0:Y:S01]  /*06d0*/  F2F.F64.F32 R24, R24 ;  /* 0x0000001800187310 */ /* 0x000e220000201800 */
[----:B----4-:R-:W-:-:S07]  /*06e0*/  FMUL R28, R12, R15 ;  /* 0x0000000f0c1c7220 */ /* 0x010fce0000400000 */
[----:B------:R-:W1:Y:S01]  /*06f0*/  F2F.F64.F32 R20, R28 ;  /* 0x0000001c00147310 */ /* 0x000e620000201800 */
[----:B0-----:R-:W-:-:S08]  /*0700*/  DADD R16, R16, R24 ;  /* 0x0000000010107229 */ /* 0x001fd00000000018 */
[----:B-1----:R-:W-:Y:S01]  /*0710*/  DADD R18, R16, R20 ;  /* 0x0000000010127229 */ /* 0x002fe20000000014 */
[----:B------:R-:W-:Y:S10]  /*0720*/  @P1 BRA `(.L_x_2) ;  /* 0xfffffff800cc1947 */ /* 0x000ff4000383ffff */
.L_x_1:
[----:B------:R-:W-:Y:S05]  /*0730*/  @!P0 BRA `(.L_x_3) ;  /* 0x00000004003c8947 */ /* 0x000fea0003800000 */
[----:B------:R-:W-:Y:S02]  /*0740*/  ISETP.GE.U32.AND P0, PT, R4, 0x4, PT ;  /* 0x000000040400780c */ /* 0x000fe40003f06070 */
[----:B------:R-:W-:-:S04]  /*0750*/  LOP3.LUT R22, R5, 0x3, RZ, 0xc0, !PT ;  /* 0x0000000305167812 */ /* 0x000fc800078ec0ff */
[----:B------:R-:W-:-:S07]  /*0760*/  ISETP.NE.AND P1, PT, R22, RZ, PT ;  /* 0x000000ff1600720c */ /* 0x000fce0003f25270 */
[----:B------:R-:W-:Y:S06]  /*0770*/  @!P0 BRA `(.L_x_4) ;  /* 0x00000000009c8947 */ /* 0x000fec0003800000 */
[----:B------:R-:W0:Y:S01]  /*0780*/  LDC.64 R10, c[0x0][0x380] ;  /* 0x0000e000ff0a7b82 */ /* 0x000e220000000a00 */
[----:B------:R-:W-:Y:S02]  /*0790*/  IMAD R21, R2, R5, R6 ;  /* 0x0000000502157224 */ /* 0x000fe400078e0206 */
[----:B------:R-:W-:-:S03]  /*07a0*/  IMAD R7, R6, R0, R3 ;  /* 0x0000000006077224 */ /* 0x000fc600078e0203 */
[----:B------:R-:W-:Y:S02]  /*07b0*/  IADD3 R29, PT, PT, R21, 0x1, RZ ;  /* 0x00000001151d7810 */ /* 0x000fe40007ffe0ff */
[----:B------:R-:W1:Y:S01]  /*07c0*/  LDC.64 R8, c[0x0][0x388] ;  /* 0x0000e200ff087b82 */ /* 0x000e620000000a00 */
[-C--:B------:R-:W-:Y:S02]  /*07d0*/  IADD3 R13, PT, PT, R7, R0.reuse, RZ ;  /* 0x00000000070d7210 */ /* 0x080fe40007ffe0ff */
[----:B------:R-:W-:Y:S02]  /*07e0*/  IADD3 R15, PT, PT, R21, 0x2, RZ ;  /* 0x00000002150f7810 */ /* 0x000fe40007ffe0ff */
[----:B------:R-:W-:Y:S01]  /*07f0*/  IADD3 R23, PT, PT, R13, R0, RZ ;  /* 0x000000000d177210 */ /* 0x000fe20007ffe0ff */
[----:B0-----:R-:W-:-:S05]  /*0800*/  IMAD.WIDE.U32 R26, R21, 0x4, R10 ;  /* 0x00000004151a7825 */ /* 0x001fca00078e000a */
[----:B------:R-:W2:Y:S01]  /*0810*/  LDG.E R4, desc[UR6][R26.64] ;  /* 0x000000061a047981 */ /* 0x000ea2000c1e1900 */
[----:B-1----:R-:W-:-:S05]  /*0820*/  IMAD.WIDE.U32 R24, R7, 0x4, R8 ;  /* 0x0000000407187825 */ /* 0x002fca00078e0008 */
[----:B------:R-:W2:Y:S01]  /*0830*/  LDG.E R7, desc[UR6][R24.64] ;  /* 0x0000000618077981 */ /* 0x000ea2000c1e1900 */
[----:B------:R-:W-:-:S04]  /*0840*/  IMAD.WIDE.U32 R16, R13, 0x4, R8 ;  /* 0x000000040d107825 */ /* 0x000fc800078e0008 */
[--C-:B------:R-:W-:Y:S02]  /*0850*/  IMAD.WIDE.U32 R28, R29, 0x4, R10.reuse ;  /* 0x000000041d1c7825 */ /* 0x100fe400078e000a */
[----:B------:R-:W3:Y:S02]  /*0860*/  LDG.E R17, desc[UR6][R16.64] ;  /* 0x0000000610117981 */ /* 0x000ee4000c1e1900 */
[----:B------:R-:W-:Y:S02]  /*0870*/  IMAD.WIDE.U32 R12, R15, 0x4, R10 ;  /* 0x000000040f0c7825 */ /* 0x000fe400078e000a */
[----:B------:R-:W3:Y:S02]  /*0880*/  LDG.E R20, desc[UR6][R28.64] ;  /* 0x000000061c147981 */ /* 0x000ee4000c1e1900 */
[----:B------:R-:W-:Y:S01]  /*0890*/  IMAD.WIDE.U32 R14, R23, 0x4, R8 ;  /* 0x00000004170e7825 */ /* 0x000fe200078e0008 */
[----:B------:R-:W-:Y:S01]  /*08a0*/  IADD3 R21, PT, PT, R21, 0x3, RZ ;  /* 0x0000000315157810 */ /* 0x000fe20007ffe0ff */
[----:B------:R-:W4:Y:S01]  /*08b0*/  LDG.E R12, desc[UR6][R12.64] ;  /* 0x000000060c0c7981 */ /* 0x000f22000c1e1900 */
[----:B------:R-:W-:-:S03]  /*08c0*/  IADD3 R23, PT, PT, R23, R0, RZ ;  /* 0x0000000017177210 */ /* 0x000fc60007ffe0ff */
[----:B------:R-:W4:Y:S01]  /*08d0*/  LDG.E R15, desc[UR6][R14.64] ;  /* 0x000000060e0f7981 */ /* 0x000f22000c1e1900 */
[----:B------:R-:W-:-:S04]  /*08e0*/  IMAD.WIDE.U32 R10, R21, 0x4, R10 ;  /* 0x00000004150a7825 */ /* 0x000fc800078e000a */
[----:B------:R-:W-:Y:S02]  /*08f0*/  IMAD.WIDE.U32 R8, R23, 0x4, R8 ;  /* 0x0000000417087825 */ /* 0x000fe400078e0008 */
[----:B------:R-:W5:Y:S04]  /*0900*/  LDG.E R10, desc[UR6][R10.64] ;  /* 0x000000060a0a7981 */ /* 0x000f68000c1e1900 */
[----:B------:R-:W5:Y:S01]  /*0910*/  LDG.E R9, desc[UR6][R8.64] ;  /* 0x0000000608097981 */ /* 0x000f62000c1e1900 */
[----:B------:R-:W-:Y:S01]  /*0920*/  IADD3 R6, PT, PT, R6, 0x4, RZ ;  /* 0x0000000406067810 */ /* 0x000fe20007ffe0ff */
[----:B--2---:R-:W-:-:S04]  /*0930*/  FMUL R4, R4, R7 ;  /* 0x0000000704047220 */ /* 0x004fc80000400000 */
[----:B------:R-:W0:Y:S01]  /*0940*/  F2F.F64.F32 R24, R4 ;  /* 0x0000000400187310 */ /* 0x000e220000201800 */
[----:B---3--:R-:W-:-:S07]  /*0950*/  FMUL R20, R20, R17 ;  /* 0x0000001114147220 */ /* 0x008fce0000400000 */
[----:B------:R-:W1:Y:S01]  /*0960*/  F2F.F64.F32 R16, R20 ;  /* 0x0000001400107310 */ /* 0x000e620000201800 */
[----:B----4-:R-:W-:Y:S01]  /*0970*/  FMUL R7, R12, R15 ;  /* 0x0000000f0c077220 */ /* 0x010fe20000400000 */
[----:B0-----:R-:W-:-:S06]  /*0980*/  DADD R24, R18, R24 ;  /* 0x0000000012187229 */ /* 0x001fcc0000000018 */
[----:B------:R-:W0:Y:S01]  /*0990*/  F2F.F64.F32 R12, R7 ;  /* 0x00000007000c7310 */ /* 0x000e220000201800 */
[----:B-----5:R-:W-:Y:S01]  /*09a0*/  FMUL R14, R10, R9 ;  /* 0x000000090a0e7220 */ /* 0x020fe20000400000 */
[----:B-1----:R-:W-:-:S06]  /*09b0*/  DADD R16, R24, R16 ;  /* 0x0000000018107229 */ /* 0x002fcc0000000010 */
[----:B------:R-:W1:Y:S02]  /*09c0*/  F2F.F64.F32 R18, R14 ;  /* 0x0000000e00127310 */ /* 0x000e640000201800 */
[----:B0-----:R-:W-:-:S08]  /*09d0*/  DADD R12, R16, R12 ;  /* 0x00000000100c7229 */ /* 0x001fd0000000000c */
[----:B-1----:R-:W-:-:S11]  /*09e0*/  DADD R18, R12, R18 ;  /* 0x000000000c127229 */ /* 0x002fd60000000012 */
.L_x_4:
[----:B------:R-:W-:Y:S05]  /*09f0*/  @!P1 BRA `(.L_x_3) ;  /* 0x00000000008c9947 */ /* 0x000fea0003800000 */
[----:B------:R-:W0:Y:S01]  /*0a00*/  LDC.64 R8, c[0x0][0x388] ;  /* 0x0000e200ff087b82 */ /* 0x000e220000000a00 */
[----:B------:R-:W-:Y:S02]  /*0a10*/  ISETP.NE.AND P0, PT, R22, 0x1, PT ;  /* 0x000000011600780c */ /* 0x000fe40003f05270 */
[----:B------:R-:W-:-:S04]  /*0a20*/  LOP3.LUT R4, R5, 0x1, RZ, 0xc0, !PT ;  /* 0x0000000105047812 */ /* 0x000fc800078ec0ff */
[----:B------:R-:W-:Y:S01]  /*0a30*/  ISETP.NE.U32.AND P1, PT, R4, 0x1, PT ;  /* 0x000000010400780c */ /* 0x000fe20003f25070 */
[----:B------:R-:W1:Y:S06]  /*0a40*/  LDC.64 R14, c[0x0][0x380] ;  /* 0x0000e000ff0e7b82 */ /* 0x000e6c0000000a00 */
[----:B------:R-:W-:Y:S02]  /*0a50*/  @P0 IMAD R23, R6, R0, R3 ;  /* 0x0000000006170224 */ /* 0x000fe400078e0203 */
[----:B------:R-:W2:Y:S01]  /*0a60*/  LDC.64 R10, c[0x0][0x380] ;  /* 0x0000e000ff0a7b82 */ /* 0x000ea20000000a00 */
[----:B------:R-:W-:-:S07]  /*0a70*/  @P0 IMAD R7, R2, R5, R6 ;  /* 0x0000000502070224 */ /* 0x000fce00078e0206 */
[----:B------:R-:W3:Y:S01]  /*0a80*/  LDC.64 R12, c[0x0][0x388] ;  /* 0x0000e200ff0c7b82 */ /* 0x000ee20000000a00 */
[C---:B0-----:R-:W-:Y:S01]  /*0a90*/  @P0 IMAD.WIDE.U32 R16, R23.reuse, 0x4, R8 ;  /* 0x0000000417100825 */ /* 0x041fe200078e0008 */
[----:B------:R-:W-:Y:S02]  /*0aa0*/  @P0 IADD3 R23, PT, PT, R23, R0, RZ ;  /* 0x0000000017170210 */ /* 0x000fe40007ffe0ff */
[----:B------:R-:W-:-:S03]  /*0ab0*/  @P0 IADD3 R6, PT, PT, R6, 0x2, RZ ;  /* 0x0000000206060810 */ /* 0x000fc60007ffe0ff */
[----:B------:R-:W4:Y:S01]  /*0ac0*/  @P0 LDG.E R17, desc[UR6][R16.64] ;  /* 0x0000000610110981 */ /* 0x000f22000c1e1900 */
[C---:B-1----:R-:W-:Y:S01]  /*0ad0*/  @P0 IMAD.WIDE.U32 R20, R7.reuse, 0x4, R14 ;  /* 0x0000000407140825 */ /* 0x042fe200078e000e */
[----:B------:R-:W-:-:S04]  /*0ae0*/  @P0 IADD3 R7, PT, PT, R7, 0x1, RZ ;  /* 0x0000000107070810 */ /* 0x000fc80007ffe0ff */
[----:B------:R-:W4:Y:S01]  /*0af0*/  @P0 LDG.E R4, desc[UR6][R20.64] ;  /* 0x0000000614040981 */ /* 0x000f22000c1e1900 */
[----:B------:R-:W-:-:S04]  /*0b00*/  @P0 IMAD.WIDE.U32 R14, R7, 0x4, R14 ;  /* 0x00000004070e0825 */ /* 0x000fc800078e000e */
[----:B------:R-:W-:Y:S02]  /*0b10*/  @P0 IMAD.WIDE.U32 R8, R23, 0x4, R8 ;  /* 0x0000000417080825 */ /* 0x000fe400078e0008 */
[----:B------:R-:W5:Y:S02]  /*0b20*/  @P0 LDG.E R14, desc[UR6][R14.64] ;  /* 0x000000060e0e0981 */ /* 0x000f64000c1e1900 */
[----:B------:R-:W-:Y:S02]  /*0b30*/  @!P1 IMAD R5, R2, R5, R6 ;  /* 0x0000000502059224 */ /* 0x000fe400078e0206 */
[----:B------:R-:W-:Y:S01]  /*0b40*/  @!P1 IMAD R7, R6, R0, R3 ;  /* 0x0000000006079224 */ /* 0x000fe200078e0203 */
[----:B------:R-:W5:Y:S01]  /*0b50*/  @P0 LDG.E R9, desc[UR6][R8.64] ;  /* 0x0000000608090981 */ /* 0x000f62000c1e1900 */
[----:B--2---:R-:W-:-:S04]  /*0b60*/  @!P1 IMAD.WIDE.U32 R10, R5, 0x4, R10 ;  /* 0x00000004050a9825 */ /* 0x004fc800078e000a */
[----:B---3--:R-:W-:Y:S02]  /*0b70*/  @!P1 IMAD.WIDE.U32 R12, R7, 0x4, R12 ;  /* 0x00000004070c9825 */ /* 0x008fe400078e000c */
[----:B------:R-:W2:Y:S04]  /*0b80*/  @!P1 LDG.E R10, desc[UR6][R10.64] ;  /* 0x000000060a0a9981 */ /* 0x000ea8000c1e1900 */
[----:B------:R-:W2:Y:S01]  /*0b90*/  @!P1 LDG.E R13, desc[UR6][R12.64] ;  /* 0x000000060c0d9981 */ /* 0x000ea2000c1e1900 */
[----:B----4-:R-:W-:-:S04]  /*0ba0*/  @P0 FMUL R17, R4, R17 ;  /* 0x0000001104110220 */ /* 0x010fc80000400000 */
[----:B------:R-:W0:Y:S01]  /*0bb0*/  @P0 F2F.F64.F32 R4, R17 ;  /* 0x0000001100040310 */ /* 0x000e220000201800 */
[----:B-----5:R-:W-:-:S07]  /*0bc0*/  @P0 FMUL R20, R14, R9 ;  /* 0x000000090e140220 */ /* 0x020fce0000400000 */
[----:B------:R-:W1:Y:S01]  /*0bd0*/  @P0 F2F.F64.F32 R14, R20 ;  /* 0x00000014000e0310 */ /* 0x000e620000201800 */
[----:B0-----:R-:W-:Y:S01]  /*0be0*/  @P0 DADD R6, R18, R4 ;  /* 0x0000000012060229 */ /* 0x001fe20000000004 */
[----:B--2---:R-:W-:-:S06]  /*0bf0*/  @!P1 FMUL R16, R10, R13 ;  /* 0x0000000d0a109220 */ /* 0x004fcc0000400000 */
[----:B------:R-:W0:Y:S01]  /*0c00*/  @!P1 F2F.F64.F32 R4, R16 ;  /* 0x0000001000049310 */ /* 0x000e220000201800 */
[----:B-1----:R-:W-:-:S08]  /*0c10*/  @P0 DADD R18, R6, R14 ;  /* 0x0000000006120229 */ /* 0x002fd0000000000e */
[----:B0-----:R-:W-:-:S11]  /*0c20*/  @!P1 DADD R18, R18, R4 ;  /* 0x0000000012129229 */ /* 0x001fd60000000004 */
.L_x_3:
[----:B------:R0:W1:Y:S02]  /*0c30*/  F2F.F32.F64 R19, R18 ;  /* 0x0000001200137310 */ /* 0x0000640000301000 */
.L_x_0:
[----:B------:R-:W2:Y:S01]  /*0c40*/  LDC.64 R4, c[0x0][0x390] ;  /* 0x0000e400ff047b82 */ /* 0x000ea20000000a00 */
[----:B------:R-:W-:-:S04]  /*0c50*/  IMAD R3, R2, R0, R3 ;  /* 0x0000000002037224 */ /* 0x000fc800078e0203 */
[----:B--2---:R-:W-:-:S05]  /*0c60*/  IMAD.WIDE.U32 R2, R3, 0x4, R4 ;  /* 0x0000000403027825 */ /* 0x004fca00078e0004 */
[----:B-1----:R-:W-:Y:S01]  /*0c70*/  STG.E desc[UR6][R2.64], R19 ;  /* 0x0000001302007986 */ /* 0x002fe2000c101906 */
[----:B------:R-:W-:Y:S05]  /*0c80*/  EXIT ;  /* 0x000000000000794d */ /* 0x000fea0003800000 */
.L_x_5:
[----:B------:R-:W-:-:S00]  /*0c90*/  BRA `(.L_x_5) ;  /* 0xfffffffc00fc7947 */ /* 0x000fc0000383ffff */
[----:B------:R-:W-:-:S00]  /*0ca0*/  NOP ;  /* 0x0000000000007918 */ /* 0x000fc00000000000 */
        /* <DEDUP_REMOVED lines=13> */
.L_x_6:


//--------------------- .nv.shared.reserved.0     --------------------------
	.section	.nv.shared.reserved.0,"aw",@nobits
	.weak		__nv_reservedSMEM_offset_0_alias
	.size		__nv_reservedSMEM_offset_0_alias, 0, 64
	.other		__nv_reservedSMEM_offset_0_alias,@"STO_CUDA_RESERVED_SHARED STV_DEFAULT"
__nv_reservedSMEM_offset_0_alias:
	.zero		0
	.zero		64


//--------------------- .nv.constant0._Z12matmul_naivePKfS0_Pfiii --------------------------
	.section	.nv.constant0._Z12matmul_naivePKfS0_Pfiii,"a",@progbits
	.sectionflags	@""
	.align	4
.nv.constant0._Z12matmul_naivePKfS0_Pfiii:
	.zero		932


//--------------------- SYMBOLS --------------------------

	.type		.nv.reservedSmem.offset0,@object
	.size		.nv.reservedSmem.offset0,0x4
